//
// Generated by NVIDIA NVVM Compiler
//
// Compiler Build ID: CL-36424714
// Cuda compilation tools, release 13.0, V13.0.88
// Based on NVVM 20.0.0
//

.version 9.0
.target sm_100
.address_size 64

	// .globl	_Z12vecAddKernalPfS_S_i

.visible .entry _Z12vecAddKernalPfS_S_i(
	.param .u64 .ptr .align 1 _Z12vecAddKernalPfS_S_i_param_0,
	.param .u64 .ptr .align 1 _Z12vecAddKernalPfS_S_i_param_1,
	.param .u64 .ptr .align 1 _Z12vecAddKernalPfS_S_i_param_2,
	.param .u32 _Z12vecAddKernalPfS_S_i_param_3
)
{
	.reg .pred 	%p<2>;
	.reg .b32 	%r<6>;
	.reg .b32 	%f<4>;
	.reg .b64 	%rd<11>;

	ld.param.u64 	%rd1, [_Z12vecAddKernalPfS_S_i_param_0];
	ld.param.u64 	%rd2, [_Z12vecAddKernalPfS_S_i_param_1];
	ld.param.u64 	%rd3, [_Z12vecAddKernalPfS_S_i_param_2];
	ld.param.u32 	%r2, [_Z12vecAddKernalPfS_S_i_param_3];
	mov.u32 	%r3, %tid.x;
	mov.u32 	%r4, %ctaid.x;
	mov.u32 	%r5, %ntid.x;
	mad.lo.s32 	%r1, %r4, %r5, %r3;
	setp.ge.s32 	%p1, %r1, %r2;
	@%p1 bra 	$L__BB0_2;
	cvta.to.global.u64 	%rd4, %rd1;
	cvta.to.global.u64 	%rd5, %rd2;
	cvta.to.global.u64 	%rd6, %rd3;
	mul.wide.s32 	%rd7, %r1, 4;
	add.s64 	%rd8, %rd4, %rd7;
	ld.global.f32 	%f1, [%rd8];
	add.s64 	%rd9, %rd5, %rd7;
	ld.global.f32 	%f2, [%rd9];
	add.f32 	%f3, %f1, %f2;
	add.s64 	%rd10, %rd6, %rd7;
	st.global.f32 	[%rd10], %f3;
$L__BB0_2:
	ret;

}


// ===== COMPILED SASS (sm_100) =====

	.target	sm_100

	.elftype	@"ET_EXEC"


//--------------------- .note.nv.tkinfo           --------------------------
	.section	.note.nv.tkinfo,"",@"SHT_NOTE"
	.sectionflags	@"SHF_NOTE_NV_TKINFO"
	.tkinfo
        /*0018*/ 	.word	0x00000002
        /*0030*/ 	.string	""
        /*0030*/ 	.string	"ptxas"
        /*0030*/ 	.string	"Cuda compilation tools, release 13.0, V13.0.88"
        /*0030*/ 	.string	"Build cuda_13.0.r13.0/compiler.36424714_0"
        /*0030*/ 	.string	"-arch sm_100 -m 64 "



//--------------------- .note.nv.cuinfo           --------------------------
	.section	.note.nv.cuinfo,"",@"SHT_NOTE"
	.sectionflags	@"SHF_NOTE_NV_CUINFO"
        /*0018*/ 	.short	0x0002
        /*001a*/ 	.short	0x0064
        /*001c*/ 	.short	0x0082
	.zero		2


//--------------------- .nv.info                  --------------------------
	.section	.nv.info,"",@"SHT_CUDA_INFO"
	.align	4


	//----- nvinfo : EIATTR_REGCOUNT
	.align		4
        /*0000*/ 	.byte	0x04, 0x2f
        /*0002*/ 	.short	(.L_1 - .L_0)
	.align		4
.L_0:
        /*0004*/ 	.word	index@(_Z12vecAddKernalPfS_S_i)
        /*0008*/ 	.word	0x0000000c


	//----- nvinfo : EIATTR_FRAME_SIZE
	.align		4
.L_1:
        /*000c*/ 	.byte	0x04, 0x11
        /*000e*/ 	.short	(.L_3 - .L_2)
	.align		4
.L_2:
        /*0010*/ 	.word	index@(_Z12vecAddKernalPfS_S_i)
        /*0014*/ 	.word	0x00000000


	//----- nvinfo : EIATTR_MIN_STACK_SIZE
	.align		4
.L_3:
        /*0018*/ 	.byte	0x04, 0x12
        /*001a*/ 	.short	(.L_5 - .L_4)
	.align		4
.L_4:
        /*001c*/ 	.word	index@(_Z12vecAddKernalPfS_S_i)
        /*0020*/ 	.word	0x00000000
.L_5:


//--------------------- .nv.compat                --------------------------
	.section	.nv.compat,"",@"SHT_CUDA_COMPAT_INFO"
	.align	4
        /*0000*/ 	.byte	0x02, 0x09, 0x00, 0x00, 0x02, 0x02, 0x01, 0x00, 0x02, 0x05, 0x05, 0x00, 0x03, 0x07, 0x01, 0x01
        /*0010*/ 	.byte	0x02, 0x03, 0x00, 0x00, 0x02, 0x06, 0x01, 0x00, 0x04, 0x0b, 0x08, 0x00, 0x09, 0x00, 0x00, 0x00
        /*0020*/ 	.byte	0x00, 0x00, 0x00, 0x00


//--------------------- .nv.info._Z12vecAddKernalPfS_S_i --------------------------
	.section	.nv.info._Z12vecAddKernalPfS_S_i,"",@"SHT_CUDA_INFO"
	.sectionflags	@""
	.align	4


	//----- nvinfo : EIATTR_CUDA_API_VERSION
	.align		4
        /*0000*/ 	.byte	0x04, 0x37
        /*0002*/ 	.short	(.L_7 - .L_6)
.L_6:
        /*0004*/ 	.word	0x00000082


	//----- nvinfo : EIATTR_KPARAM_INFO
	.align		4
.L_7:
        /*0008*/ 	.byte	0x04, 0x17
        /*000a*/ 	.short	(.L_9 - .L_8)
.L_8:
        /*000c*/ 	.word	0x00000000
        /*0010*/ 	.short	0x0003
        /*0012*/ 	.short	0x0018
        /*0014*/ 	.byte	0x00, 0xf0, 0x11, 0x00


	//----- nvinfo : EIATTR_KPARAM_INFO
	.align		4
.L_9:
        /*0018*/ 	.byte	0x04, 0x17
        /*001a*/ 	.short	(.L_11 - .L_10)
.L_10:
        /*001c*/ 	.word	0x00000000
        /*0020*/ 	.short	0x0002
        /*0022*/ 	.short	0x0010
        /*0024*/ 	.byte	0x00, 0xf5, 0x21, 0x00


	//----- nvinfo : EIATTR_KPARAM_INFO
	.align		4
.L_11:
        /*0028*/ 	.byte	0x04, 0x17
        /*002a*/ 	.short	(.L_13 - .L_12)
.L_12:
        /*002c*/ 	.word	0x00000000
        /*0030*/ 	.short	0x0001
        /*0032*/ 	.short	0x0008
        /*0034*/ 	.byte	0x00, 0xf5, 0x21, 0x00


	//----- nvinfo : EIATTR_KPARAM_INFO
	.align		4
.L_13:
        /*0038*/ 	.byte	0x04, 0x17
        /*003a*/ 	.short	(.L_15 - .L_14)
.L_14:
        /*003c*/ 	.word	0x00000000
        /*0040*/ 	.short	0x0000
        /*0042*/ 	.short	0x0000
        /*0044*/ 	.byte	0x00, 0xf5, 0x21, 0x00


	//----- nvinfo : EIATTR_SPARSE_MMA_MASK
	.align		4
.L_15:
        /*0048*/ 	.byte	0x03, 0x50
        /*004a*/ 	.short	0x0000


	//----- nvinfo : EIATTR_MAXREG_COUNT
	.align		4
        /*004c*/ 	.byte	0x03, 0x1b
        /*004e*/ 	.short	0x00ff


	//----- nvinfo : EIATTR_MERCURY_ISA_VERSION
	.align		4
        /*0050*/ 	.byte	0x03, 0x5f
        /*0052*/ 	.short	0x0101


	//----- nvinfo : EIATTR_VRC_CTA_INIT_COUNT
	.align		4
        /*0054*/ 	.byte	0x02, 0x4a
	.zero		1
	.zero		1


	//----- nvinfo : EIATTR_EXIT_INSTR_OFFSETS
	.align		4
        /*0058*/ 	.byte	0x04, 0x1c
        /*005a*/ 	.short	(.L_17 - .L_16)


	//   ....[0]....
.L_16:
        /*005c*/ 	.word	0x00000070


	//   ....[1]....
        /*0060*/ 	.word	0x00000130


	//----- nvinfo : EIATTR_CBANK_PARAM_SIZE
	.align		4
.L_17:
        /*0064*/ 	.byte	0x03, 0x19
        /*0066*/ 	.short	0x001c


	//----- nvinfo : EIATTR_PARAM_CBANK
	.align		4
        /*0068*/ 	.byte	0x04, 0x0a
        /*006a*/ 	.short	(.L_19 - .L_18)
	.align		4
.L_18:
        /*006c*/ 	.word	index@(.nv.constant0._Z12vecAddKernalPfS_S_i)
        /*0070*/ 	.short	0x0380
        /*0072*/ 	.short	0x001c


	//----- nvinfo : EIATTR_SW_WAR
	.align		4
.L_19:
        /*0074*/ 	.byte	0x04, 0x36
        /*0076*/ 	.short	(.L_21 - .L_20)
.L_20:
        /*0078*/ 	.word	0x00000008
.L_21:


//--------------------- .nv.callgraph             --------------------------
	.section	.nv.callgraph,"",@"SHT_CUDA_CALLGRAPH"
	.align	4
	.sectionentsize	8
	.align		4
        /*0000*/ 	.word	0x00000000
	.align		4
        /*0004*/ 	.word	0xffffffff
	.align		4
        /*0008*/ 	.word	0x00000000
	.align		4
        /*000c*/ 	.word	0xfffffffe
	.align		4
        /*0010*/ 	.word	0x00000000
	.align		4
        /*0014*/ 	.word	0xfffffffd
	.align		4
        /*0018*/ 	.word	0x00000000
	.align		4
        /*001c*/ 	.word	0xfffffffc


//--------------------- .text._Z12vecAddKernalPfS_S_i --------------------------
	.section	.text._Z12vecAddKernalPfS_S_i,"ax",@progbits
	.align	128
        .global         _Z12vecAddKernalPfS_S_i
        .type           _Z12vecAddKernalPfS_S_i,@function
        .size           _Z12vecAddKernalPfS_S_i,(.L_x_1 - _Z12vecAddKernalPfS_S_i)
        .other          _Z12vecAddKernalPfS_S_i,@"STO_CUDA_ENTRY STV_DEFAULT"
_Z12vecAddKernalPfS_S_i:
.text._Z12vecAddKernalPfS_S_i:
[----:B------:R-:W-:Y:S01]  /*0000*/  LDC R1, c[0x0][0x37c] ;  /* 0x0000df00ff017b82 */ /* 0x000fe20000000800 */
[----:B------:R-:W0:Y:S07]  /*0010*/  S2R R9, SR_TID.X ;  /* 0x0000000000097919 */ /* 0x000e2e0000002100 */
[----:B------:R-:W0:Y:S01]  /*0020*/  S2UR UR4, SR_CTAID.X ;  /* 0x00000000000479c3 */ /* 0x000e220000002500 */
[----:B------:R-:W1:Y:S07]  /*0030*/  LDCU UR5, c[0x0][0x398] ;  /* 0x00007300ff0577ac */ /* 0x000e6e0008000800 */
[----:B------:R-:W0:Y:S02]  /*0040*/  LDC R0, c[0x0][0x360] ;  /* 0x0000d800ff007b82 */ /* 0x000e240000000800 */
[----:B0-----:R-:W-:-:S05]  /*0050*/  IMAD R9, R0, UR4, R9 ;  /* 0x0000000400097c24 */ /* 0x001fca000f8e0209 */
[----:B-1----:R-:W-:-:S13]  /*0060*/  ISETP.GE.AND P0, PT, R9, UR5, PT ;  /* 0x0000000509007c0c */ /* 0x002fda000bf06270 */
[----:B------:R-:W-:Y:S05]  /*0070*/  @P0 EXIT ;  /* 0x000000000000094d */ /* 0x000fea0003800000 */
[----:B------:R-:W0:Y:S01]  /*0080*/  LDC.64 R2, c[0x0][0x380] ;  /* 0x0000e000ff027b82 */ /* 0x000e220000000a00 */
[----:B------:R-:W1:Y:S07]  /*0090*/  LDCU.64 UR4, c[0x0][0x358] ;  /* 0x00006b00ff0477ac */ /* 0x000e6e0008000a00 */
[----:B------:R-:W2:Y:S08]  /*00a0*/  LDC.64 R4, c[0x0][0x388] ;  /* 0x0000e200ff047b82 */ /* 0x000eb00000000a00 */
[----:B------:R-:W3:Y:S01]  /*00b0*/  LDC.64 R6, c[0x0][0x390] ;  /* 0x0000e400ff067b82 */ /* 0x000ee20000000a00 */
[----:B0-----:R-:W-:-:S06]  /*00c0*/  IMAD.WIDE R2, R9, 0x4, R2 ;  /* 0x0000000409027825 */ /* 0x001fcc00078e0202 */
[----:B-1----:R-:W4:Y:S01]  /*00d0*/  LDG.E R2, desc[UR4][R2.64] ;  /* 0x0000000402027981 */ /* 0x002f22000c1e1900 */
[----:B--2---:R-:W-:-:S06]  /*00e0*/  IMAD.WIDE R4, R9, 0x4, R4 ;  /* 0x0000000409047825 */ /* 0x004fcc00078e0204 */
[----:B------:R-:W4:Y:S01]  /*00f0*/  LDG.E R5, desc[UR4][R4.64] ;  /* 0x0000000404057981 */ /* 0x000f22000c1e1900 */
[----:B---3--:R-:W-:-:S04]  /*0100*/  IMAD.WIDE R6, R9, 0x4, R6 ;  /* 0x0000000409067825 */ /* 0x008fc800078e0206 */
[----:B----4-:R-:W-:-:S05]  /*0110*/  FADD R9, R2, R5 ;  /* 0x0000000502097221 */ /* 0x010fca0000000000 */
[----:B------:R-:W-:Y:S01]  /*0120*/  STG.E desc[UR4][R6.64], R9 ;  /* 0x0000000906007986 */ /* 0x000fe2000c101904 */
[----:B------:R-:W-:Y:S05]  /*0130*/  EXIT ;  /* 0x000000000000794d */ /* 0x000fea0003800000 */
.L_x_0:
[----:B------:R-:W-:-:S00]  /*0140*/  BRA `(.L_x_0) ;  /* 0xfffffffc00fc7947 */ /* 0x000fc0000383ffff */
[----:B------:R-:W-:-:S00]  /*0150*/  NOP ;  /* 0x0000000000007918 */ /* 0x000fc00000000000 */
        /* <DEDUP_REMOVED lines=10> */
.L_x_1:


//--------------------- .nv.shared.reserved.0     --------------------------
	.section	.nv.shared.reserved.0,"aw",@nobits
	.weak		__nv_reservedSMEM_offset_0_alias
	.size		__nv_reservedSMEM_offset_0_alias, 0, 64
	.other		__nv_reservedSMEM_offset_0_alias,@"STO_CUDA_RESERVED_SHARED STV_DEFAULT"
__nv_reservedSMEM_offset_0_alias:
	.zero		0
	.zero		64


//--------------------- .nv.constant0._Z12vecAddKernalPfS_S_i --------------------------
	.section	.nv.constant0._Z12vecAddKernalPfS_S_i,"a",@progbits
	.sectionflags	@""
	.align	4
.nv.constant0._Z12vecAddKernalPfS_S_i:
	.zero		924


//--------------------- SYMBOLS --------------------------

	.type		.nv.reservedSmem.offset0,@object
	.size		.nv.reservedSmem.offset0,0x4
